	.headerflags	@"EF_CUDA_TEXMODE_UNIFIED EF_CUDA_64BIT_ADDRESS EF_CUDA_ACCELERATORS EF_CUDA_SM90 EF_CUDA_VIRTUAL_SM(EF_CUDA_SM90)"
	.elftype	@"ET_EXEC"


//--------------------- .nv.info                  --------------------------
	.section	.nv.info,"",@"SHT_CUDA_INFO"
	.align	4


	//----- nvinfo : EIATTR_REGCOUNT
	.align		4
        /*0000*/ 	.byte	0x04, 0x2f
        /*0002*/ 	.short	(.L_1 - .L_0)
	.align		4
.L_0:
        /*0004*/ 	.word	index@(triton_poi_fused_add_addmm_9)
        /*0008*/ 	.word	0x0000000e


	//----- nvinfo : EIATTR_MIN_STACK_SIZE
	.align		4
.L_1:
        /*000c*/ 	.byte	0x04, 0x12
        /*000e*/ 	.short	(.L_3 - .L_2)
	.align		4
.L_2:
        /*0010*/ 	.word	index@(triton_poi_fused_add_addmm_9)
        /*0014*/ 	.word	0x00000000


	//----- nvinfo : EIATTR_FRAME_SIZE
	.align		4
.L_3:
        /*0018*/ 	.byte	0x04, 0x11
        /*001a*/ 	.short	(.L_5 - .L_4)
	.align		4
.L_4:
        /*001c*/ 	.word	index@(triton_poi_fused_add_addmm_9)
        /*0020*/ 	.word	0x00000000


	//----- nvinfo : EIATTR_MIN_STACK_SIZE
	.align		4
.L_5:
        /*0024*/ 	.byte	0x04, 0x12
        /*0026*/ 	.short	(.L_7 - .L_6)
	.align		4
.L_6:
        /*0028*/ 	.word	index@(triton_poi_fused_add_addmm_9)
        /*002c*/ 	.word	0x00000000
.L_7:


//--------------------- .nv.info.triton_poi_fused_add_addmm_9 --------------------------
	.section	.nv.info.triton_poi_fused_add_addmm_9,"",@"SHT_CUDA_INFO"
	.sectionflags	@""
	.align	4


	//----- nvinfo : EIATTR_CUDA_API_VERSION
	.align		4
        /*0000*/ 	.byte	0x04, 0x37
        /*0002*/ 	.short	(.L_9 - .L_8)
.L_8:
        /*0004*/ 	.word	0x0000007c


	//----- nvinfo : EIATTR_KPARAM_INFO
	.align		4
.L_9:
        /*0008*/ 	.byte	0x04, 0x17
        /*000a*/ 	.short	(.L_11 - .L_10)
.L_10:
        /*000c*/ 	.word	0x00000000
        /*0010*/ 	.short	0x0003
        /*0012*/ 	.short	0x0018
        /*0014*/ 	.byte	0x00, 0xf0, 0x11, 0x00


	//----- nvinfo : EIATTR_KPARAM_INFO
	.align		4
.L_11:
        /*0018*/ 	.byte	0x04, 0x17
        /*001a*/ 	.short	(.L_13 - .L_12)
.L_12:
        /*001c*/ 	.word	0x00000000
        /*0020*/ 	.short	0x0002
        /*0022*/ 	.short	0x0010
        /*0024*/ 	.byte	0x00, 0xf4, 0x21, 0x00


	//----- nvinfo : EIATTR_KPARAM_INFO
	.align		4
.L_13:
        /*0028*/ 	.byte	0x04, 0x17
        /*002a*/ 	.short	(.L_15 - .L_14)
.L_14:
        /*002c*/ 	.word	0x00000000
        /*0030*/ 	.short	0x0001
        /*0032*/ 	.short	0x0008
        /*0034*/ 	.byte	0x00, 0xf4, 0x21, 0x00


	//----- nvinfo : EIATTR_KPARAM_INFO
	.align		4
.L_15:
        /*0038*/ 	.byte	0x04, 0x17
        /*003a*/ 	.short	(.L_17 - .L_16)
.L_16:
        /*003c*/ 	.word	0x00000000
        /*0040*/ 	.short	0x0000
        /*0042*/ 	.short	0x0000
        /*0044*/ 	.byte	0x00, 0xf4, 0x21, 0x00


	//----- nvinfo : EIATTR_SPARSE_MMA_MASK
	.align		4
.L_17:
        /*0048*/ 	.byte	0x03, 0x50
        /*004a*/ 	.short	0x0000


	//----- nvinfo : EIATTR_MAXREG_COUNT
	.align		4
        /*004c*/ 	.byte	0x03, 0x1b
        /*004e*/ 	.short	0x00ff


	//----- nvinfo : EIATTR_EXIT_INSTR_OFFSETS
	.align		4
        /*0050*/ 	.byte	0x04, 0x1c
        /*0052*/ 	.short	(.L_19 - .L_18)


	//   ....[0]....
.L_18:
        /*0054*/ 	.word	0x000001c0


	//   ....[1]....
        /*0058*/ 	.word	0x000001e0


	//----- nvinfo : EIATTR_REQNTID
	.align		4
.L_19:
        /*005c*/ 	.byte	0x04, 0x10
        /*005e*/ 	.short	(.L_21 - .L_20)
.L_20:
        /*0060*/ 	.word	0x00000020
        /*0064*/ 	.word	0x00000001
        /*0068*/ 	.word	0x00000001


	//----- nvinfo : EIATTR_CBANK_PARAM_SIZE
	.align		4
.L_21:
        /*006c*/ 	.byte	0x03, 0x19
        /*006e*/ 	.short	0x001c


	//----- nvinfo : EIATTR_PARAM_CBANK
	.align		4
        /*0070*/ 	.byte	0x04, 0x0a
        /*0072*/ 	.short	(.L_23 - .L_22)
	.align		4
.L_22:
        /*0074*/ 	.word	index@(.nv.constant0.triton_poi_fused_add_addmm_9)
        /*0078*/ 	.short	0x0210
        /*007a*/ 	.short	0x001c


	//----- nvinfo : EIATTR_SW_WAR
	.align		4
.L_23:
        /*007c*/ 	.byte	0x04, 0x36
        /*007e*/ 	.short	(.L_25 - .L_24)
.L_24:
        /*0080*/ 	.word	0x00000008
.L_25:


//--------------------- .nv.callgraph             --------------------------
	.section	.nv.callgraph,"",@"SHT_CUDA_CALLGRAPH"
	.align	4
	.sectionentsize	8
	.align		4
        /*0000*/ 	.word	0x00000000
	.align		4
        /*0004*/ 	.word	0xffffffff
	.align		4
        /*0008*/ 	.word	0x00000000
	.align		4
        /*000c*/ 	.word	0xfffffffe
	.align		4
        /*0010*/ 	.word	0x00000000
	.align		4
        /*0014*/ 	.word	0xfffffffd
	.align		4
        /*0018*/ 	.word	0x00000000
	.align		4
        /*001c*/ 	.word	0xfffffffc


//--------------------- .text.triton_poi_fused_add_addmm_9 --------------------------
	.section	.text.triton_poi_fused_add_addmm_9,"ax",@progbits
	.align	128
        .global         triton_poi_fused_add_addmm_9
        .type           triton_poi_fused_add_addmm_9,@function
        .size           triton_poi_fused_add_addmm_9,(.L_x_1 - triton_poi_fused_add_addmm_9)
        .other          triton_poi_fused_add_addmm_9,@"STO_CUDA_ENTRY STV_DEFAULT"
triton_poi_fused_add_addmm_9:
.text.triton_poi_fused_add_addmm_9:
[----:B------:R-:W0:Y:S02]  /*0000*/  LDC R1, c[0x0][0x28] ;  /* 0x00000a00ff017b82 */ /* 0x000e240000000800 */
[----:B------:R-:W1:Y:S01]  /*0010*/  S2R R10, SR_TID.X ;  /* 0x00000000000a7919 */ /* 0x000e620000002100 */
[----:B------:R-:W2:Y:S01]  /*0020*/  LDC.64 R4, c[0x0][0x218] ;  /* 0x00008600ff047b82 */ /* 0x000ea20000000a00 */
[----:B------:R-:W-:Y:S01]  /*0030*/  ULDC.64 UR4, c[0x0][0x208] ;  /* 0x0000820000047ab9 */ /* 0x000fe20000000a00 */
[----:B------:R-:W3:Y:S06]  /*0040*/  S2R R9, SR_CTAID.X ;  /* 0x0000000000097919 */ /* 0x000eec0000002500 */
[----:B------:R-:W4:Y:S01]  /*0050*/  LDC.64 R2, c[0x0][0x210] ;  /* 0x00008400ff027b82 */ /* 0x000f220000000a00 */
[----:B-1----:R-:W-:-:S02]  /*0060*/  LOP3.LUT R0, R10, 0xf, RZ, 0xc0, !PT ;  /* 0x0000000f0a007812 */ /* 0x002fc400078ec0ff */
[----:B---3--:R-:W-:-:S03]  /*0070*/  SHF.R.S32.HI R6, RZ, 0x1b, R9 ;  /* 0x0000001bff067819 */ /* 0x008fc60000011409 */
[----:B------:R-:W-:Y:S01]  /*0080*/  IMAD R9, R9, 0x10, R0 ;  /* 0x0000001009097824 */ /* 0x000fe200078e0200 */
[----:B------:R-:W-:-:S03]  /*0090*/  SGXT R0, R6, 0x1 ;  /* 0x000000010600781a */ /* 0x000fc60000000200 */
[C---:B----4-:R-:W-:Y:S01]  /*00a0*/  IMAD.WIDE R2, R9.reuse, 0x4, R2 ;  /* 0x0000000409027825 */ /* 0x050fe200078e0202 */
[----:B------:R-:W1:Y:S01]  /*00b0*/  LDC.64 R6, c[0x0][0x220] ;  /* 0x00008800ff067b82 */ /* 0x000e620000000a00 */
[----:B------:R-:W-:Y:S02]  /*00c0*/  ISETP.GE.AND P0, PT, R9, 0x10, PT ;  /* 0x000000100900780c */ /* 0x000fe40003f06270 */
[----:B------:R-:W-:-:S04]  /*00d0*/  LEA.HI R0, R0, R9, RZ, 0x2 ;  /* 0x0000000900007211 */ /* 0x000fc800078f10ff */
[----:B------:R-:W-:-:S05]  /*00e0*/  LOP3.LUT R0, R0, 0xfffffffc, RZ, 0xc0, !PT ;  /* 0xfffffffc00007812 */ /* 0x000fca00078ec0ff */
[----:B------:R-:W-:Y:S02]  /*00f0*/  IMAD.IADD R11, R9, 0x1, -R0 ;  /* 0x00000001090b7824 */ /* 0x000fe400078e0a00 */
[----:B------:R-:W-:Y:S02]  /*0100*/  IMAD.MOV.U32 R0, RZ, RZ, RZ ;  /* 0x000000ffff007224 */ /* 0x000fe400078e00ff */
[----:B--2---:R-:W-:Y:S01]  /*0110*/  IMAD.WIDE R4, R11, 0x4, R4 ;  /* 0x000000040b047825 */ /* 0x004fe200078e0204 */
[----:B------:R-:W-:Y:S01]  /*0120*/  HFMA2.MMA R11, -RZ, RZ, 0, 0 ;  /* 0x00000000ff0b7435 */ /* 0x000fe200000001ff */
[----:B------:R-:W-:Y:S02]  /*0130*/  MOV R8, RZ ;  /* 0x000000ff00087202 */ /* 0x000fe40000000f00 */
[----:B------:R-:W2:Y:S01]  /*0140*/  @!P0 LDG.E R0, desc[UR4][R2.64] ;  /* 0x0000000402008981 */ /* 0x000ea2000c1e1900 */
[----:B-1----:R-:W-:-:S06]  /*0150*/  IMAD.WIDE R6, R9, 0x4, R6 ;  /* 0x0000000409067825 */ /* 0x002fcc00078e0206 */
[----:B------:R-:W2:Y:S04]  /*0160*/  @!P0 LDG.E.EL R11, desc[UR4][R4.64] ;  /* 0x00000004040b8981 */ /* 0x000ea8000c2e1900 */
[----:B------:R-:W3:Y:S01]  /*0170*/  @!P0 LDG.E R8, desc[UR4][R6.64] ;  /* 0x0000000406088981 */ /* 0x000ee2000c1e1900 */
[----:B------:R-:W-:-:S04]  /*0180*/  LOP3.LUT P0, RZ, R10, 0x10, RZ, 0xc0, !PT ;  /* 0x000000100aff7812 */ /* 0x000fc8000780c0ff */
[----:B------:R-:W-:Y:S01]  /*0190*/  ISETP.LT.AND P0, PT, R9, 0x10, !P0 ;  /* 0x000000100900780c */ /* 0x000fe20004701270 */
[----:B--2---:R-:W-:-:S04]  /*01a0*/  FADD R11, R11, R0 ;  /* 0x000000000b0b7221 */ /* 0x004fc80000000000 */
[----:B---3--:R-:W-:-:S08]  /*01b0*/  FADD R11, R11, R8 ;  /* 0x000000080b0b7221 */ /* 0x008fd00000000000 */
[----:B------:R-:W-:Y:S05]  /*01c0*/  @!P0 EXIT ;  /* 0x000000000000894d */ /* 0x000fea0003800000 */
[----:B------:R-:W-:Y:S01]  /*01d0*/  STG.E desc[UR4][R2.64], R11 ;  /* 0x0000000b02007986 */ /* 0x000fe2000c101904 */
[----:B------:R-:W-:Y:S05]  /*01e0*/  EXIT ;  /* 0x000000000000794d */ /* 0x000fea0003800000 */
.L_x_0:
[----:B------:R-:W-:-:S00]  /*01f0*/  BRA `(.L_x_0) ;  /* 0xfffffffc00fc7947 */ /* 0x000fc0000383ffff */
[----:B------:R-:W-:-:S00]  /*0200*/  NOP ;  /* 0x0000000000007918 */ /* 0x000fc00000000000 */
[----:B------:R-:W-:-:S00]  /*0210*/  NOP ;  /* 0x0000000000007918 */ /* 0x000fc00000000000 */
[----:B------:R-:W-:-:S00]  /*0220*/  NOP ;  /* 0x0000000000007918 */ /* 0x000fc00000000000 */
[----:B------:R-:W-:-:S00]  /*0230*/  NOP ;  /* 0x0000000000007918 */ /* 0x000fc00000000000 */
[----:B------:R-:W-:-:S00]  /*0240*/  NOP ;  /* 0x0000000000007918 */ /* 0x000fc00000000000 */
[----:B------:R-:W-:-:S00]  /*0250*/  NOP ;  /* 0x0000000000007918 */ /* 0x000fc00000000000 */
[----:B------:R-:W-:-:S00]  /*0260*/  NOP ;  /* 0x0000000000007918 */ /* 0x000fc00000000000 */
[----:B------:R-:W-:-:S00]  /*0270*/  NOP ;  /* 0x0000000000007918 */ /* 0x000fc00000000000 */
.L_x_1:


//--------------------- .nv.constant0.triton_poi_fused_add_addmm_9 --------------------------
	.section	.nv.constant0.triton_poi_fused_add_addmm_9,"a",@progbits
	.sectionflags	@""
	.align	4
.nv.constant0.triton_poi_fused_add_addmm_9:
	.zero		556
